	.headerflags	@"EF_CUDA_TEXMODE_UNIFIED EF_CUDA_64BIT_ADDRESS EF_CUDA_ACCELERATORS EF_CUDA_SM90 EF_CUDA_VIRTUAL_SM(EF_CUDA_SM90)"
	.elftype	@"ET_EXEC"


//--------------------- .nv.info                  --------------------------
	.section	.nv.info,"",@"SHT_CUDA_INFO"
	.align	4


	//----- nvinfo : EIATTR_REGCOUNT
	.align		4
        /*0000*/ 	.byte	0x04, 0x2f
        /*0002*/ 	.short	(.L_1 - .L_0)
	.align		4
.L_0:
        /*0004*/ 	.word	index@(triton_poi_fused_addmm_0)
        /*0008*/ 	.word	0x0000000e


	//----- nvinfo : EIATTR_MIN_STACK_SIZE
	.align		4
.L_1:
        /*000c*/ 	.byte	0x04, 0x12
        /*000e*/ 	.short	(.L_3 - .L_2)
	.align		4
.L_2:
        /*0010*/ 	.word	index@(triton_poi_fused_addmm_0)
        /*0014*/ 	.word	0x00000000


	//----- nvinfo : EIATTR_FRAME_SIZE
	.align		4
.L_3:
        /*0018*/ 	.byte	0x04, 0x11
        /*001a*/ 	.short	(.L_5 - .L_4)
	.align		4
.L_4:
        /*001c*/ 	.word	index@(triton_poi_fused_addmm_0)
        /*0020*/ 	.word	0x00000000


	//----- nvinfo : EIATTR_MIN_STACK_SIZE
	.align		4
.L_5:
        /*0024*/ 	.byte	0x04, 0x12
        /*0026*/ 	.short	(.L_7 - .L_6)
	.align		4
.L_6:
        /*0028*/ 	.word	index@(triton_poi_fused_addmm_0)
        /*002c*/ 	.word	0x00000000
.L_7:


//--------------------- .nv.info.triton_poi_fused_addmm_0 --------------------------
	.section	.nv.info.triton_poi_fused_addmm_0,"",@"SHT_CUDA_INFO"
	.sectionflags	@""
	.align	4


	//----- nvinfo : EIATTR_CUDA_API_VERSION
	.align		4
        /*0000*/ 	.byte	0x04, 0x37
        /*0002*/ 	.short	(.L_9 - .L_8)
.L_8:
        /*0004*/ 	.word	0x0000007c


	//----- nvinfo : EIATTR_KPARAM_INFO
	.align		4
.L_9:
        /*0008*/ 	.byte	0x04, 0x17
        /*000a*/ 	.short	(.L_11 - .L_10)
.L_10:
        /*000c*/ 	.word	0x00000000
        /*0010*/ 	.short	0x0002
        /*0012*/ 	.short	0x0010
        /*0014*/ 	.byte	0x00, 0xf0, 0x11, 0x00


	//----- nvinfo : EIATTR_KPARAM_INFO
	.align		4
.L_11:
        /*0018*/ 	.byte	0x04, 0x17
        /*001a*/ 	.short	(.L_13 - .L_12)
.L_12:
        /*001c*/ 	.word	0x00000000
        /*0020*/ 	.short	0x0001
        /*0022*/ 	.short	0x0008
        /*0024*/ 	.byte	0x00, 0xf4, 0x21, 0x00


	//----- nvinfo : EIATTR_KPARAM_INFO
	.align		4
.L_13:
        /*0028*/ 	.byte	0x04, 0x17
        /*002a*/ 	.short	(.L_15 - .L_14)
.L_14:
        /*002c*/ 	.word	0x00000000
        /*0030*/ 	.short	0x0000
        /*0032*/ 	.short	0x0000
        /*0034*/ 	.byte	0x00, 0xf4, 0x21, 0x00


	//----- nvinfo : EIATTR_SPARSE_MMA_MASK
	.align		4
.L_15:
        /*0038*/ 	.byte	0x03, 0x50
        /*003a*/ 	.short	0x0000


	//----- nvinfo : EIATTR_MAXREG_COUNT
	.align		4
        /*003c*/ 	.byte	0x03, 0x1b
        /*003e*/ 	.short	0x00ff


	//----- nvinfo : EIATTR_EXIT_INSTR_OFFSETS
	.align		4
        /*0040*/ 	.byte	0x04, 0x1c
        /*0042*/ 	.short	(.L_17 - .L_16)


	//   ....[0]....
.L_16:
        /*0044*/ 	.word	0x00000130


	//   ....[1]....
        /*0048*/ 	.word	0x00000150


	//----- nvinfo : EIATTR_REQNTID
	.align		4
.L_17:
        /*004c*/ 	.byte	0x04, 0x10
        /*004e*/ 	.short	(.L_19 - .L_18)
.L_18:
        /*0050*/ 	.word	0x00000020
        /*0054*/ 	.word	0x00000001
        /*0058*/ 	.word	0x00000001


	//----- nvinfo : EIATTR_CBANK_PARAM_SIZE
	.align		4
.L_19:
        /*005c*/ 	.byte	0x03, 0x19
        /*005e*/ 	.short	0x0014


	//----- nvinfo : EIATTR_PARAM_CBANK
	.align		4
        /*0060*/ 	.byte	0x04, 0x0a
        /*0062*/ 	.short	(.L_21 - .L_20)
	.align		4
.L_20:
        /*0064*/ 	.word	index@(.nv.constant0.triton_poi_fused_addmm_0)
        /*0068*/ 	.short	0x0210
        /*006a*/ 	.short	0x0014


	//----- nvinfo : EIATTR_SW_WAR
	.align		4
.L_21:
        /*006c*/ 	.byte	0x04, 0x36
        /*006e*/ 	.short	(.L_23 - .L_22)
.L_22:
        /*0070*/ 	.word	0x00000008
.L_23:


//--------------------- .nv.callgraph             --------------------------
	.section	.nv.callgraph,"",@"SHT_CUDA_CALLGRAPH"
	.align	4
	.sectionentsize	8
	.align		4
        /*0000*/ 	.word	0x00000000
	.align		4
        /*0004*/ 	.word	0xffffffff
	.align		4
        /*0008*/ 	.word	0x00000000
	.align		4
        /*000c*/ 	.word	0xfffffffe
	.align		4
        /*0010*/ 	.word	0x00000000
	.align		4
        /*0014*/ 	.word	0xfffffffd
	.align		4
        /*0018*/ 	.word	0x00000000
	.align		4
        /*001c*/ 	.word	0xfffffffc


//--------------------- .text.triton_poi_fused_addmm_0 --------------------------
	.section	.text.triton_poi_fused_addmm_0,"ax",@progbits
	.align	128
        .global         triton_poi_fused_addmm_0
        .type           triton_poi_fused_addmm_0,@function
        .size           triton_poi_fused_addmm_0,(.L_x_1 - triton_poi_fused_addmm_0)
        .other          triton_poi_fused_addmm_0,@"STO_CUDA_ENTRY STV_DEFAULT"
triton_poi_fused_addmm_0:
.text.triton_poi_fused_addmm_0:
[----:B------:R-:W0:Y:S02]  /*0000*/  LDC R1, c[0x0][0x28] ;  /* 0x00000a00ff017b82 */ /* 0x000e240000000800 */
[----:B------:R-:W1:Y:S01]  /*0010*/  S2R R0, SR_TID.X ;  /* 0x0000000000007919 */ /* 0x000e620000002100 */
[----:B------:R-:W2:Y:S01]  /*0020*/  LDC.64 R4, c[0x0][0x210] ;  /* 0x00008400ff047b82 */ /* 0x000ea20000000a00 */
[----:B------:R-:W-:Y:S01]  /*0030*/  CS2R R10, SRZ ;  /* 0x00000000000a7805 */ /* 0x000fe2000001ff00 */
[----:B------:R-:W-:Y:S01]  /*0040*/  ULDC.64 UR4, c[0x0][0x208] ;  /* 0x0000820000047ab9 */ /* 0x000fe20000000a00 */
[----:B------:R-:W3:Y:S01]  /*0050*/  S2R R9, SR_CTAID.X ;  /* 0x0000000000097919 */ /* 0x000ee20000002500 */
[----:B-1----:R-:W-:-:S04]  /*0060*/  SHF.L.U32 R0, R0, 0x1, RZ ;  /* 0x0000000100007819 */ /* 0x002fc800000006ff */
[----:B------:R-:W-:-:S04]  /*0070*/  LOP3.LUT R0, R0, 0x3e, RZ, 0xc0, !PT ;  /* 0x0000003e00007812 */ /* 0x000fc800078ec0ff */
[----:B---3--:R-:W-:-:S04]  /*0080*/  LEA R9, R9, R0, 0x6 ;  /* 0x0000000009097211 */ /* 0x008fc800078e30ff */
[----:B------:R-:W-:Y:S01]  /*0090*/  IADD3 R0, R9, 0x1, RZ ;  /* 0x0000000109007810 */ /* 0x000fe20007ffe0ff */
[C---:B------:R-:W-:Y:S01]  /*00a0*/  IMAD R3, R9.reuse, 0x3, RZ ;  /* 0x0000000309037824 */ /* 0x040fe200078e02ff */
[----:B------:R-:W-:-:S03]  /*00b0*/  ISETP.GE.AND P0, PT, R9, 0x40, PT ;  /* 0x000000400900780c */ /* 0x000fc60003f06270 */
[----:B------:R-:W-:Y:S02]  /*00c0*/  IMAD R7, R0, 0x3, RZ ;  /* 0x0000000300077824 */ /* 0x000fe400078e02ff */
[----:B--2---:R-:W-:-:S04]  /*00d0*/  IMAD.WIDE R2, R3, 0x4, R4 ;  /* 0x0000000403027825 */ /* 0x004fc800078e0204 */
[----:B------:R-:W-:Y:S02]  /*00e0*/  IMAD.WIDE R4, R7, 0x4, R4 ;  /* 0x0000000407047825 */ /* 0x000fe400078e0204 */
[----:B------:R-:W1:Y:S02]  /*00f0*/  LDC.64 R6, c[0x0][0x218] ;  /* 0x00008600ff067b82 */ /* 0x000e640000000a00 */
[----:B------:R2:W5:Y:S04]  /*0100*/  @!P0 LDG.E.EL R10, desc[UR4][R2.64] ;  /* 0x00000004020a8981 */ /* 0x000568000c2e1900 */
[----:B------:R2:W5:Y:S01]  /*0110*/  @!P0 LDG.E.EL R11, desc[UR4][R4.64] ;  /* 0x00000004040b8981 */ /* 0x000562000c2e1900 */
[----:B-1----:R-:W-:Y:S01]  /*0120*/  IMAD.WIDE R6, R9, 0x4, R6 ;  /* 0x0000000409067825 */ /* 0x002fe200078e0206 */
[----:B--2---:R-:W-:Y:S06]  /*0130*/  @P0 EXIT ;  /* 0x000000000000094d */ /* 0x004fec0003800000 */
[----:B-----5:R-:W-:Y:S01]  /*0140*/  STG.E.64 desc[UR4][R6.64], R10 ;  /* 0x0000000a06007986 */ /* 0x020fe2000c101b04 */
[----:B------:R-:W-:Y:S05]  /*0150*/  EXIT ;  /* 0x000000000000794d */ /* 0x000fea0003800000 */
.L_x_0:
[----:B------:R-:W-:-:S00]  /*0160*/  BRA `(.L_x_0) ;  /* 0xfffffffc00fc7947 */ /* 0x000fc0000383ffff */
[----:B------:R-:W-:-:S00]  /*0170*/  NOP ;  /* 0x0000000000007918 */ /* 0x000fc00000000000 */
        /* <DEDUP_REMOVED lines=8> */
.L_x_1:


//--------------------- .nv.constant0.triton_poi_fused_addmm_0 --------------------------
	.section	.nv.constant0.triton_poi_fused_addmm_0,"a",@progbits
	.sectionflags	@""
	.align	4
.nv.constant0.triton_poi_fused_addmm_0:
	.zero		548
